	.headerflags	@"EF_CUDA_TEXMODE_UNIFIED EF_CUDA_64BIT_ADDRESS EF_CUDA_ACCELERATORS EF_CUDA_SM90 EF_CUDA_VIRTUAL_SM(EF_CUDA_SM90)"
	.elftype	@"ET_EXEC"


//--------------------- .nv.info                  --------------------------
	.section	.nv.info,"",@"SHT_CUDA_INFO"
	.align	4


	//----- nvinfo : EIATTR_REGCOUNT
	.align		4
        /*0000*/ 	.byte	0x04, 0x2f
        /*0002*/ 	.short	(.L_3 - .L_2)
	.align		4
.L_2:
        /*0004*/ 	.word	index@(triton_poi_fused__native_batch_norm_legit_no_training_relu_threshold_backward_3)
        /*0008*/ 	.word	0x00000012


	//----- nvinfo : EIATTR_MIN_STACK_SIZE
	.align		4
.L_3:
        /*000c*/ 	.byte	0x04, 0x12
        /*000e*/ 	.short	(.L_5 - .L_4)
	.align		4
.L_4:
        /*0010*/ 	.word	index@(triton_poi_fused__native_batch_norm_legit_no_training_relu_threshold_backward_3)
        /*0014*/ 	.word	0x00000000


	//----- nvinfo : EIATTR_FRAME_SIZE
	.align		4
.L_5:
        /*0018*/ 	.byte	0x04, 0x11
        /*001a*/ 	.short	(.L_7 - .L_6)
	.align		4
.L_6:
        /*001c*/ 	.word	index@(triton_poi_fused__native_batch_norm_legit_no_training_relu_threshold_backward_3)
        /*0020*/ 	.word	0x00000000


	//----- nvinfo : EIATTR_MIN_STACK_SIZE
	.align		4
.L_7:
        /*0024*/ 	.byte	0x04, 0x12
        /*0026*/ 	.short	(.L_9 - .L_8)
	.align		4
.L_8:
        /*0028*/ 	.word	index@(triton_poi_fused__native_batch_norm_legit_no_training_relu_threshold_backward_3)
        /*002c*/ 	.word	0x00000000
.L_9:


//--------------------- .nv.info.triton_poi_fused__native_batch_norm_legit_no_training_relu_threshold_backward_3 --------------------------
	.section	.nv.info.triton_poi_fused__native_batch_norm_legit_no_training_relu_threshold_backward_3,"",@"SHT_CUDA_INFO"
	.sectionflags	@""
	.align	4


	//----- nvinfo : EIATTR_CUDA_API_VERSION
	.align		4
        /*0000*/ 	.byte	0x04, 0x37
        /*0002*/ 	.short	(.L_11 - .L_10)
.L_10:
        /*0004*/ 	.word	0x0000007c


	//----- nvinfo : EIATTR_KPARAM_INFO
	.align		4
.L_11:
        /*0008*/ 	.byte	0x04, 0x17
        /*000a*/ 	.short	(.L_13 - .L_12)
.L_12:
        /*000c*/ 	.word	0x00000000
        /*0010*/ 	.short	0x0007
        /*0012*/ 	.short	0x0038
        /*0014*/ 	.byte	0x00, 0xf0, 0x11, 0x00


	//----- nvinfo : EIATTR_KPARAM_INFO
	.align		4
.L_13:
        /*0018*/ 	.byte	0x04, 0x17
        /*001a*/ 	.short	(.L_15 - .L_14)
.L_14:
        /*001c*/ 	.word	0x00000000
        /*0020*/ 	.short	0x0006
        /*0022*/ 	.short	0x0030
        /*0024*/ 	.byte	0x00, 0xf4, 0x21, 0x00


	//----- nvinfo : EIATTR_KPARAM_INFO
	.align		4
.L_15:
        /*0028*/ 	.byte	0x04, 0x17
        /*002a*/ 	.short	(.L_17 - .L_16)
.L_16:
        /*002c*/ 	.word	0x00000000
        /*0030*/ 	.short	0x0005
        /*0032*/ 	.short	0x0028
        /*0034*/ 	.byte	0x00, 0xf4, 0x21, 0x00


	//----- nvinfo : EIATTR_KPARAM_INFO
	.align		4
.L_17:
        /*0038*/ 	.byte	0x04, 0x17
        /*003a*/ 	.short	(.L_19 - .L_18)
.L_18:
        /*003c*/ 	.word	0x00000000
        /*0040*/ 	.short	0x0004
        /*0042*/ 	.short	0x0020
        /*0044*/ 	.byte	0x00, 0xf4, 0x21, 0x00


	//----- nvinfo : EIATTR_KPARAM_INFO
	.align		4
.L_19:
        /*0048*/ 	.byte	0x04, 0x17
        /*004a*/ 	.short	(.L_21 - .L_20)
.L_20:
        /*004c*/ 	.word	0x00000000
        /*0050*/ 	.short	0x0003
        /*0052*/ 	.short	0x0018
        /*0054*/ 	.byte	0x00, 0xf4, 0x21, 0x00


	//----- nvinfo : EIATTR_KPARAM_INFO
	.align		4
.L_21:
        /*0058*/ 	.byte	0x04, 0x17
        /*005a*/ 	.short	(.L_23 - .L_22)
.L_22:
        /*005c*/ 	.word	0x00000000
        /*0060*/ 	.short	0x0002
        /*0062*/ 	.short	0x0010
        /*0064*/ 	.byte	0x00, 0xf4, 0x21, 0x00


	//----- nvinfo : EIATTR_KPARAM_INFO
	.align		4
.L_23:
        /*0068*/ 	.byte	0x04, 0x17
        /*006a*/ 	.short	(.L_25 - .L_24)
.L_24:
        /*006c*/ 	.word	0x00000000
        /*0070*/ 	.short	0x0001
        /*0072*/ 	.short	0x0008
        /*0074*/ 	.byte	0x00, 0xf4, 0x21, 0x00


	//----- nvinfo : EIATTR_KPARAM_INFO
	.align		4
.L_25:
        /*0078*/ 	.byte	0x04, 0x17
        /*007a*/ 	.short	(.L_27 - .L_26)
.L_26:
        /*007c*/ 	.word	0x00000000
        /*0080*/ 	.short	0x0000
        /*0082*/ 	.short	0x0000
        /*0084*/ 	.byte	0x00, 0xf4, 0x21, 0x00


	//----- nvinfo : EIATTR_SPARSE_MMA_MASK
	.align		4
.L_27:
        /*0088*/ 	.byte	0x03, 0x50
        /*008a*/ 	.short	0x0000


	//----- nvinfo : EIATTR_MAXREG_COUNT
	.align		4
        /*008c*/ 	.byte	0x03, 0x1b
        /*008e*/ 	.short	0x00ff


	//----- nvinfo : EIATTR_EXIT_INSTR_OFFSETS
	.align		4
        /*0090*/ 	.byte	0x04, 0x1c
        /*0092*/ 	.short	(.L_29 - .L_28)


	//   ....[0]....
.L_28:
        /*0094*/ 	.word	0x00000380


	//   ....[1]....
        /*0098*/ 	.word	0x000003a0


	//----- nvinfo : EIATTR_REQNTID
	.align		4
.L_29:
        /*009c*/ 	.byte	0x04, 0x10
        /*009e*/ 	.short	(.L_31 - .L_30)
.L_30:
        /*00a0*/ 	.word	0x00000080
        /*00a4*/ 	.word	0x00000001
        /*00a8*/ 	.word	0x00000001


	//----- nvinfo : EIATTR_CBANK_PARAM_SIZE
	.align		4
.L_31:
        /*00ac*/ 	.byte	0x03, 0x19
        /*00ae*/ 	.short	0x003c


	//----- nvinfo : EIATTR_PARAM_CBANK
	.align		4
        /*00b0*/ 	.byte	0x04, 0x0a
        /*00b2*/ 	.short	(.L_33 - .L_32)
	.align		4
.L_32:
        /*00b4*/ 	.word	index@(.nv.constant0.triton_poi_fused__native_batch_norm_legit_no_training_relu_threshold_backward_3)
        /*00b8*/ 	.short	0x0210
        /*00ba*/ 	.short	0x003c


	//----- nvinfo : EIATTR_SW_WAR
	.align		4
.L_33:
        /*00bc*/ 	.byte	0x04, 0x36
        /*00be*/ 	.short	(.L_35 - .L_34)
.L_34:
        /*00c0*/ 	.word	0x00000008
.L_35:


//--------------------- .nv.callgraph             --------------------------
	.section	.nv.callgraph,"",@"SHT_CUDA_CALLGRAPH"
	.align	4
	.sectionentsize	8
	.align		4
        /*0000*/ 	.word	0x00000000
	.align		4
        /*0004*/ 	.word	0xffffffff
	.align		4
        /*0008*/ 	.word	0x00000000
	.align		4
        /*000c*/ 	.word	0xfffffffe
	.align		4
        /*0010*/ 	.word	0x00000000
	.align		4
        /*0014*/ 	.word	0xfffffffd
	.align		4
        /*0018*/ 	.word	0x00000000
	.align		4
        /*001c*/ 	.word	0xfffffffc


//--------------------- .nv.constant4             --------------------------
	.section	.nv.constant4,"a",@progbits
	.align	8
	.align		8
.nv.constant4:
        /*0000*/ 	.dword	_$_str
	.align		8
        /*0008*/ 	.dword	_$_str_$_2


//--------------------- .text.triton_poi_fused__native_batch_norm_legit_no_training_relu_threshold_backward_3 --------------------------
	.section	.text.triton_poi_fused__native_batch_norm_legit_no_training_relu_threshold_backward_3,"ax",@progbits
	.align	128
        .global         triton_poi_fused__native_batch_norm_legit_no_training_relu_threshold_backward_3
        .type           triton_poi_fused__native_batch_norm_legit_no_training_relu_threshold_backward_3,@function
        .size           triton_poi_fused__native_batch_norm_legit_no_training_relu_threshold_backward_3,(.L_x_1 - triton_poi_fused__native_batch_norm_legit_no_training_relu_threshold_backward_3)
        .other          triton_poi_fused__native_batch_norm_legit_no_training_relu_threshold_backward_3,@"STO_CUDA_ENTRY STV_DEFAULT"
triton_poi_fused__native_batch_norm_legit_no_training_relu_threshold_backward_3:
.text.triton_poi_fused__native_batch_norm_legit_no_training_relu_threshold_backward_3:
[----:B------:R-:W0:Y:S01]  /*0000*/  LDC R1, c[0x0][0x28] ;  /* 0x00000a00ff017b82 */ /* 0x000e220000000800 */
[----:B------:R-:W1:Y:S07]  /*0010*/  S2R R0, SR_TID.X ;  /* 0x0000000000007919 */ /* 0x000e6e0000002100 */
[----:B------:R-:W2:Y:S01]  /*0020*/  LDC.64 R8, c[0x0][0x220] ;  /* 0x00008800ff087b82 */ /* 0x000ea20000000a00 */
[----:B------:R-:W-:Y:S01]  /*0030*/  IMAD.MOV.U32 R14, RZ, RZ, RZ ;  /* 0x000000ffff0e7224 */ /* 0x000fe200078e00ff */
[----:B------:R-:W-:Y:S01]  /*0040*/  ULDC.64 UR4, c[0x0][0x208] ;  /* 0x0000820000047ab9 */ /* 0x000fe20000000a00 */
[----:B------:R-:W3:Y:S01]  /*0050*/  S2R R3, SR_CTAID.X ;  /* 0x0000000000037919 */ /* 0x000ee20000002500 */
[----:B------:R-:W-:-:S04]  /*0060*/  ULDC.64 UR6, c[0x0][0x240] ;  /* 0x0000900000067ab9 */ /* 0x000fc80000000a00 */
[----:B------:R-:W4:Y:S08]  /*0070*/  LDC.64 R4, c[0x0][0x210] ;  /* 0x00008400ff047b82 */ /* 0x000f300000000a00 */
[----:B------:R-:W5:Y:S08]  /*0080*/  LDC.64 R6, c[0x0][0x218] ;  /* 0x00008600ff067b82 */ /* 0x000f700000000a00 */
[----:B------:R-:W5:Y:S01]  /*0090*/  LDC.64 R10, c[0x0][0x228] ;  /* 0x00008a00ff0a7b82 */ /* 0x000f620000000a00 */
[----:B-1----:R-:W-:-:S07]  /*00a0*/  LOP3.LUT R0, R0, 0x7f, RZ, 0xc0, !PT ;  /* 0x0000007f00007812 */ /* 0x002fce00078ec0ff */
[----:B------:R-:W1:Y:S01]  /*00b0*/  LDC.64 R12, c[0x0][0x230] ;  /* 0x00008c00ff0c7b82 */ /* 0x000e620000000a00 */
[----:B---3--:R-:W-:Y:S01]  /*00c0*/  SHF.R.S32.HI R2, RZ, 0x18, R3 ;  /* 0x00000018ff027819 */ /* 0x008fe20000011403 */
[----:B------:R-:W-:-:S03]  /*00d0*/  IMAD R0, R3, 0x80, R0 ;  /* 0x0000008003007824 */ /* 0x000fc600078e0200 */
[----:B------:R-:W-:Y:S02]  /*00e0*/  SGXT R3, R2, 0x1 ;  /* 0x000000010203781a */ /* 0x000fe40000000200 */
[----:B------:R-:W-:Y:S02]  /*00f0*/  ISETP.GE.AND P0, PT, R0, 0x80, PT ;  /* 0x000000800000780c */ /* 0x000fe40003f06270 */
[----:B------:R-:W-:-:S04]  /*0100*/  LEA.HI R3, R3, R0, RZ, 0x4 ;  /* 0x0000000003037211 */ /* 0x000fc800078f20ff */
[----:B------:R-:W-:-:S04]  /*0110*/  SHF.R.S32.HI R2, RZ, 0x4, R3 ;  /* 0x00000004ff027819 */ /* 0x000fc80000011403 */
[----:B------:R-:W-:-:S04]  /*0120*/  LEA.HI R3, R3, R2, RZ, 0x1 ;  /* 0x0000000203037211 */ /* 0x000fc800078f08ff */
[----:B------:R-:W-:-:S05]  /*0130*/  LOP3.LUT R3, R3, 0xfffffffe, RZ, 0xc0, !PT ;  /* 0xfffffffe03037812 */ /* 0x000fca00078ec0ff */
[----:B------:R-:W-:-:S04]  /*0140*/  IMAD.IADD R15, R2, 0x1, -R3 ;  /* 0x00000001020f7824 */ /* 0x000fc800078e0a03 */
[----:B--2---:R-:W-:-:S05]  /*0150*/  IMAD.WIDE R8, R15, 0x4, R8 ;  /* 0x000000040f087825 */ /* 0x004fca00078e0208 */
[----:B------:R2:W3:Y:S01]  /*0160*/  @!P0 LDG.E.EL R14, desc[UR4][R8.64] ;  /* 0x00000004080e8981 */ /* 0x0004e2000c2e1900 */
[----:B------:R-:W-:Y:S01]  /*0170*/  CS2R R2, SRZ ;  /* 0x0000000000027805 */ /* 0x000fe2000001ff00 */
[----:B----4-:R-:W-:-:S04]  /*0180*/  IMAD.WIDE R4, R0, 0x4, R4 ;  /* 0x0000000400047825 */ /* 0x010fc800078e0204 */
[C---:B-----5:R-:W-:Y:S01]  /*0190*/  IMAD.WIDE R6, R15.reuse, 0x4, R6 ;  /* 0x000000040f067825 */ /* 0x060fe200078e0206 */
[----:B------:R4:W5:Y:S03]  /*01a0*/  @!P0 LDG.E R2, desc[UR4][R4.64] ;  /* 0x0000000404028981 */ /* 0x000966000c1e1900 */
[C---:B0-2---:R-:W-:Y:S01]  /*01b0*/  IMAD.WIDE R8, R15.reuse, 0x4, R10 ;  /* 0x000000040f087825 */ /* 0x045fe200078e020a */
[----:B------:R0:W5:Y:S03]  /*01c0*/  @!P0 LDG.E.EL R3, desc[UR4][R6.64] ;  /* 0x0000000406038981 */ /* 0x000166000c2e1900 */
[----:B-1----:R-:W-:Y:S01]  /*01d0*/  IMAD.WIDE R10, R15, 0x4, R12 ;  /* 0x000000040f0a7825 */ /* 0x002fe200078e020c */
[----:B------:R-:W-:-:S06]  /*01e0*/  CS2R R12, SRZ ;  /* 0x00000000000c7805 */ /* 0x000fcc000001ff00 */
[----:B------:R-:W2:Y:S01]  /*01f0*/  @!P0 LDG.E.EL R12, desc[UR4][R8.64] ;  /* 0x00000004080c8981 */ /* 0x000ea2000c2e1900 */
[----:B----4-:R-:W-:Y:S01]  /*0200*/  IMAD.MOV.U32 R4, RZ, RZ, 0x3e800000 ;  /* 0x3e800000ff047424 */ /* 0x010fe200078e00ff */
[----:B0-----:R-:W0:Y:S02]  /*0210*/  LDC.64 R6, c[0x0][0x238] ;  /* 0x00008e00ff067b82 */ /* 0x001e240000000a00 */
[----:B------:R-:W2:Y:S01]  /*0220*/  @!P0 LDG.E.EL R13, desc[UR4][R10.64] ;  /* 0x000000040a0d8981 */ /* 0x000ea2000c2e1900 */
[----:B---3--:R-:W-:-:S04]  /*0230*/  FADD R14, R14, 9.9999997473787516356e-06 ;  /* 0x3727c5ac0e0e7421 */ /* 0x008fc80000000000 */
[----:B------:R-:W1:Y:S01]  /*0240*/  MUFU.SQRT R15, R14 ;  /* 0x0000000e000f7308 */ /* 0x000e620000002000 */
[----:B-----5:R-:W-:Y:S01]  /*0250*/  FADD R2, -R3, R2 ;  /* 0x0000000203027221 */ /* 0x020fe20000000100 */
[C---:B-1----:R-:W-:Y:S02]  /*0260*/  FSETP.GT.AND P1, PT, R15.reuse, 8.50705917302346158658e+37, PT ;  /* 0x7e8000000f00780b */ /* 0x042fe40003f24000 */
[----:B------:R-:W-:Y:S02]  /*0270*/  FSETP.GEU.AND P2, PT, R15, 1.175494350822287508e-38, PT ;  /* 0x008000000f00780b */ /* 0x000fe40003f4e000 */
[----:B------:R-:W-:-:S09]  /*0280*/  FSEL R4, R4, 1, P1 ;  /* 0x3f80000004047808 */ /* 0x000fd20000800000 */
[----:B------:R-:W-:Y:S02]  /*0290*/  @P1 FMUL R15, R15, 0.25 ;  /* 0x3e8000000f0f1820 */ /* 0x000fe40000400000 */
[----:B------:R-:W-:Y:S02]  /*02a0*/  @!P2 FMUL R4, R4, 16777216 ;  /* 0x4b8000000404a820 */ /* 0x000fe40000400000 */
[----:B------:R-:W-:-:S06]  /*02b0*/  @!P2 FMUL R15, R15, 16777216 ;  /* 0x4b8000000f0fa820 */ /* 0x000fcc0000400000 */
[----:B------:R-:W1:Y:S02]  /*02c0*/  MUFU.RCP R15, R15 ;  /* 0x0000000f000f7308 */ /* 0x000e640000001000 */
[----:B-1----:R-:W-:-:S04]  /*02d0*/  FMUL R3, R15, R4 ;  /* 0x000000040f037220 */ /* 0x002fc80000400000 */
[----:B------:R-:W-:-:S04]  /*02e0*/  FMUL R2, R2, R3 ;  /* 0x0000000302027220 */ /* 0x000fc80000400000 */
[----:B--2---:R-:W-:-:S05]  /*02f0*/  FFMA R2, R2, R12, R13 ;  /* 0x0000000c02027223 */ /* 0x004fca000000000d */
[----:B------:R-:W-:-:S04]  /*0300*/  FSETP.GEU.AND P1, PT, R2, RZ, PT ;  /* 0x000000ff0200720b */ /* 0x000fc80003f2e000 */
[----:B------:R-:W-:Y:S01]  /*0310*/  FSEL R9, R2, RZ, P1 ;  /* 0x000000ff02097208 */ /* 0x000fe20000800000 */
[C---:B0-----:R-:W-:Y:S01]  /*0320*/  IMAD.WIDE R2, R0.reuse, 0x4, R6 ;  /* 0x0000000400027825 */ /* 0x041fe200078e0206 */
[----:B------:R-:W-:Y:S02]  /*0330*/  IADD3 R4, P1, R0, UR6, RZ ;  /* 0x0000000600047c10 */ /* 0x000fe4000ff3e0ff */
[----:B------:R-:W-:Y:S02]  /*0340*/  FSETP.GTU.AND P2, PT, R9, RZ, PT ;  /* 0x000000ff0900720b */ /* 0x000fe40003f4c000 */
[----:B------:R-:W-:Y:S01]  /*0350*/  LEA.HI.X.SX32 R5, R0, UR7, 0x1, P1 ;  /* 0x0000000700057c11 */ /* 0x000fe200088f0eff */
[----:B------:R0:W-:Y:S01]  /*0360*/  @!P0 STG.E desc[UR4][R2.64], R9 ;  /* 0x0000000902008986 */ /* 0x0001e2000c101904 */
[----:B------:R-:W-:Y:S01]  /*0370*/  SEL R7, RZ, 0x1, P2 ;  /* 0x00000001ff077807 */ /* 0x000fe20001000000 */
[----:B0-----:R-:W-:Y:S08]  /*0380*/  @P0 EXIT ;  /* 0x000000000000094d */ /* 0x001ff00003800000 */
[----:B------:R-:W-:Y:S01]  /*0390*/  STG.E.U8 desc[UR4][R4.64], R7 ;  /* 0x0000000704007986 */ /* 0x000fe2000c101104 */
[----:B------:R-:W-:Y:S05]  /*03a0*/  EXIT ;  /* 0x000000000000794d */ /* 0x000fea0003800000 */
.L_x_0:
[----:B------:R-:W-:-:S00]  /*03b0*/  BRA `(.L_x_0) ;  /* 0xfffffffc00fc7947 */ /* 0x000fc0000383ffff */
[----:B------:R-:W-:-:S00]  /*03c0*/  NOP ;  /* 0x0000000000007918 */ /* 0x000fc00000000000 */
        /* <DEDUP_REMOVED lines=11> */
.L_x_1:


//--------------------- .nv.global.init           --------------------------
	.section	.nv.global.init,"aw",@progbits
.nv.global.init:
	.type		_$_str,@object
	.size		_$_str,(_$_str_$_2 - _$_str)
_$_str:
        /*0000*/ 	.byte	0x5f, 0x5f, 0x43, 0x55, 0x44, 0x41, 0x5f, 0x46, 0x54, 0x5a, 0x00
	.type		_$_str_$_2,@object
	.size		_$_str_$_2,(.L_1 - _$_str_$_2)
_$_str_$_2:
        /*000b*/ 	.byte	0x5f, 0x5f, 0x43, 0x55, 0x44, 0x41, 0x5f, 0x50, 0x52, 0x45, 0x43, 0x5f, 0x53, 0x51, 0x52, 0x54
        /*001b*/ 	.byte	0x00
.L_1:


//--------------------- .nv.constant0.triton_poi_fused__native_batch_norm_legit_no_training_relu_threshold_backward_3 --------------------------
	.section	.nv.constant0.triton_poi_fused__native_batch_norm_legit_no_training_relu_threshold_backward_3,"a",@progbits
	.sectionflags	@""
	.align	4
.nv.constant0.triton_poi_fused__native_batch_norm_legit_no_training_relu_threshold_backward_3:
	.zero		588
